//
// Generated by NVIDIA NVVM Compiler
//
// Compiler Build ID: CL-36424714
// Cuda compilation tools, release 13.0, V13.0.88
// Based on NVVM 20.0.0
//

.version 9.0
.target sm_100
.address_size 64

	// .globl	_Z6kernelPdS_S_S_S_S_S_

.visible .entry _Z6kernelPdS_S_S_S_S_S_(
	.param .u64 .ptr .align 1 _Z6kernelPdS_S_S_S_S_S__param_0,
	.param .u64 .ptr .align 1 _Z6kernelPdS_S_S_S_S_S__param_1,
	.param .u64 .ptr .align 1 _Z6kernelPdS_S_S_S_S_S__param_2,
	.param .u64 .ptr .align 1 _Z6kernelPdS_S_S_S_S_S__param_3,
	.param .u64 .ptr .align 1 _Z6kernelPdS_S_S_S_S_S__param_4,
	.param .u64 .ptr .align 1 _Z6kernelPdS_S_S_S_S_S__param_5,
	.param .u64 .ptr .align 1 _Z6kernelPdS_S_S_S_S_S__param_6
)
{
	.reg .pred 	%p<3>;
	.reg .b32 	%r<10>;
	.reg .b64 	%rd<22>;
	.reg .b64 	%fd<34>;

	ld.param.u64 	%rd8, [_Z6kernelPdS_S_S_S_S_S__param_0];
	ld.param.u64 	%rd9, [_Z6kernelPdS_S_S_S_S_S__param_1];
	ld.param.u64 	%rd10, [_Z6kernelPdS_S_S_S_S_S__param_2];
	ld.param.u64 	%rd11, [_Z6kernelPdS_S_S_S_S_S__param_3];
	ld.param.u64 	%rd12, [_Z6kernelPdS_S_S_S_S_S__param_4];
	ld.param.u64 	%rd13, [_Z6kernelPdS_S_S_S_S_S__param_5];
	ld.param.u64 	%rd14, [_Z6kernelPdS_S_S_S_S_S__param_6];
	mov.u32 	%r6, %tid.x;
	mov.u32 	%r7, %ctaid.x;
	mov.u32 	%r1, %ntid.x;
	mad.lo.s32 	%r9, %r7, %r1, %r6;
	setp.gt.s32 	%p1, %r9, 4095;
	@%p1 bra 	$L__BB0_3;
	cvta.to.global.u64 	%rd1, %rd11;
	mov.u32 	%r8, %nctaid.x;
	mul.lo.s32 	%r3, %r1, %r8;
	cvta.to.global.u64 	%rd2, %rd8;
	cvta.to.global.u64 	%rd3, %rd9;
	cvta.to.global.u64 	%rd4, %rd10;
	cvta.to.global.u64 	%rd5, %rd12;
	cvta.to.global.u64 	%rd6, %rd13;
	cvta.to.global.u64 	%rd7, %rd14;
$L__BB0_2:
	mul.wide.s32 	%rd15, %r9, 8;
	add.s64 	%rd16, %rd2, %rd15;
	ld.global.f64 	%fd1, [%rd16];
	ld.global.f64 	%fd2, [%rd1];
	add.s64 	%rd17, %rd3, %rd15;
	ld.global.f64 	%fd3, [%rd17];
	ld.global.f64 	%fd4, [%rd1+8];
	mul.f64 	%fd5, %fd3, %fd4;
	fma.rn.f64 	%fd6, %fd1, %fd2, %fd5;
	add.s64 	%rd18, %rd4, %rd15;
	ld.global.f64 	%fd7, [%rd18];
	ld.global.f64 	%fd8, [%rd1+16];
	fma.rn.f64 	%fd9, %fd7, %fd8, %fd6;
	ld.global.f64 	%fd10, [%rd1+24];
	add.f64 	%fd11, %fd10, %fd9;
	add.s64 	%rd19, %rd5, %rd15;
	st.global.f64 	[%rd19], %fd11;
	ld.global.f64 	%fd12, [%rd16];
	ld.global.f64 	%fd13, [%rd1+32];
	ld.global.f64 	%fd14, [%rd17];
	ld.global.f64 	%fd15, [%rd1+40];
	mul.f64 	%fd16, %fd14, %fd15;
	fma.rn.f64 	%fd17, %fd12, %fd13, %fd16;
	ld.global.f64 	%fd18, [%rd18];
	ld.global.f64 	%fd19, [%rd1+48];
	fma.rn.f64 	%fd20, %fd18, %fd19, %fd17;
	ld.global.f64 	%fd21, [%rd1+56];
	add.f64 	%fd22, %fd21, %fd20;
	add.s64 	%rd20, %rd6, %rd15;
	st.global.f64 	[%rd20], %fd22;
	ld.global.f64 	%fd23, [%rd16];
	ld.global.f64 	%fd24, [%rd1+64];
	ld.global.f64 	%fd25, [%rd17];
	ld.global.f64 	%fd26, [%rd1+72];
	mul.f64 	%fd27, %fd25, %fd26;
	fma.rn.f64 	%fd28, %fd23, %fd24, %fd27;
	ld.global.f64 	%fd29, [%rd18];
	ld.global.f64 	%fd30, [%rd1+80];
	fma.rn.f64 	%fd31, %fd29, %fd30, %fd28;
	ld.global.f64 	%fd32, [%rd1+88];
	add.f64 	%fd33, %fd32, %fd31;
	add.s64 	%rd21, %rd7, %rd15;
	st.global.f64 	[%rd21], %fd33;
	add.s32 	%r9, %r9, %r3;
	setp.lt.s32 	%p2, %r9, 4096;
	@%p2 bra 	$L__BB0_2;
$L__BB0_3:
	ret;

}


// ===== COMPILED SASS (sm_100) =====

	.target	sm_100

	.elftype	@"ET_EXEC"


//--------------------- .note.nv.tkinfo           --------------------------
	.section	.note.nv.tkinfo,"",@"SHT_NOTE"
	.sectionflags	@"SHF_NOTE_NV_TKINFO"
	.tkinfo
        /*0018*/ 	.word	0x00000002
        /*0030*/ 	.string	""
        /*0030*/ 	.string	"ptxas"
        /*0030*/ 	.string	"Cuda compilation tools, release 13.0, V13.0.88"
        /*0030*/ 	.string	"Build cuda_13.0.r13.0/compiler.36424714_0"
        /*0030*/ 	.string	"-arch sm_100 -m 64 "



//--------------------- .note.nv.cuinfo           --------------------------
	.section	.note.nv.cuinfo,"",@"SHT_NOTE"
	.sectionflags	@"SHF_NOTE_NV_CUINFO"
        /*0018*/ 	.short	0x0002
        /*001a*/ 	.short	0x0064
        /*001c*/ 	.short	0x0082
	.zero		2


//--------------------- .nv.info                  --------------------------
	.section	.nv.info,"",@"SHT_CUDA_INFO"
	.align	4


	//----- nvinfo : EIATTR_REGCOUNT
	.align		4
        /*0000*/ 	.byte	0x04, 0x2f
        /*0002*/ 	.short	(.L_1 - .L_0)
	.align		4
.L_0:
        /*0004*/ 	.word	index@(_Z6kernelPdS_S_S_S_S_S_)
        /*0008*/ 	.word	0x00000020


	//----- nvinfo : EIATTR_FRAME_SIZE
	.align		4
.L_1:
        /*000c*/ 	.byte	0x04, 0x11
        /*000e*/ 	.short	(.L_3 - .L_2)
	.align		4
.L_2:
        /*0010*/ 	.word	index@(_Z6kernelPdS_S_S_S_S_S_)
        /*0014*/ 	.word	0x00000000


	//----- nvinfo : EIATTR_MIN_STACK_SIZE
	.align		4
.L_3:
        /*0018*/ 	.byte	0x04, 0x12
        /*001a*/ 	.short	(.L_5 - .L_4)
	.align		4
.L_4:
        /*001c*/ 	.word	index@(_Z6kernelPdS_S_S_S_S_S_)
        /*0020*/ 	.word	0x00000000
.L_5:


//--------------------- .nv.compat                --------------------------
	.section	.nv.compat,"",@"SHT_CUDA_COMPAT_INFO"
	.align	4
        /*0000*/ 	.byte	0x02, 0x09, 0x00, 0x00, 0x02, 0x02, 0x01, 0x00, 0x02, 0x05, 0x05, 0x00, 0x03, 0x07, 0x01, 0x01
        /*0010*/ 	.byte	0x02, 0x03, 0x00, 0x00, 0x02, 0x06, 0x01, 0x00, 0x04, 0x0b, 0x08, 0x00, 0x01, 0x00, 0x00, 0x00
        /*0020*/ 	.byte	0x00, 0x00, 0x00, 0x00


//--------------------- .nv.info._Z6kernelPdS_S_S_S_S_S_ --------------------------
	.section	.nv.info._Z6kernelPdS_S_S_S_S_S_,"",@"SHT_CUDA_INFO"
	.sectionflags	@""
	.align	4


	//----- nvinfo : EIATTR_CUDA_API_VERSION
	.align		4
        /*0000*/ 	.byte	0x04, 0x37
        /*0002*/ 	.short	(.L_7 - .L_6)
.L_6:
        /*0004*/ 	.word	0x00000082


	//----- nvinfo : EIATTR_KPARAM_INFO
	.align		4
.L_7:
        /*0008*/ 	.byte	0x04, 0x17
        /*000a*/ 	.short	(.L_9 - .L_8)
.L_8:
        /*000c*/ 	.word	0x00000000
        /*0010*/ 	.short	0x0006
        /*0012*/ 	.short	0x0030
        /*0014*/ 	.byte	0x00, 0xf5, 0x21, 0x00


	//----- nvinfo : EIATTR_KPARAM_INFO
	.align		4
.L_9:
        /*0018*/ 	.byte	0x04, 0x17
        /*001a*/ 	.short	(.L_11 - .L_10)
.L_10:
        /*001c*/ 	.word	0x00000000
        /*0020*/ 	.short	0x0005
        /*0022*/ 	.short	0x0028
        /*0024*/ 	.byte	0x00, 0xf5, 0x21, 0x00


	//----- nvinfo : EIATTR_KPARAM_INFO
	.align		4
.L_11:
        /*0028*/ 	.byte	0x04, 0x17
        /*002a*/ 	.short	(.L_13 - .L_12)
.L_12:
        /*002c*/ 	.word	0x00000000
        /*0030*/ 	.short	0x0004
        /*0032*/ 	.short	0x0020
        /*0034*/ 	.byte	0x00, 0xf5, 0x21, 0x00


	//----- nvinfo : EIATTR_KPARAM_INFO
	.align		4
.L_13:
        /*0038*/ 	.byte	0x04, 0x17
        /*003a*/ 	.short	(.L_15 - .L_14)
.L_14:
        /*003c*/ 	.word	0x00000000
        /*0040*/ 	.short	0x0003
        /*0042*/ 	.short	0x0018
        /*0044*/ 	.byte	0x00, 0xf5, 0x21, 0x00


	//----- nvinfo : EIATTR_KPARAM_INFO
	.align		4
.L_15:
        /*0048*/ 	.byte	0x04, 0x17
        /*004a*/ 	.short	(.L_17 - .L_16)
.L_16:
        /*004c*/ 	.word	0x00000000
        /*0050*/ 	.short	0x0002
        /*0052*/ 	.short	0x0010
        /*0054*/ 	.byte	0x00, 0xf5, 0x21, 0x00


	//----- nvinfo : EIATTR_KPARAM_INFO
	.align		4
.L_17:
        /*0058*/ 	.byte	0x04, 0x17
        /*005a*/ 	.short	(.L_19 - .L_18)
.L_18:
        /*005c*/ 	.word	0x00000000
        /*0060*/ 	.short	0x0001
        /*0062*/ 	.short	0x0008
        /*0064*/ 	.byte	0x00, 0xf5, 0x21, 0x00


	//----- nvinfo : EIATTR_KPARAM_INFO
	.align		4
.L_19:
        /*0068*/ 	.byte	0x04, 0x17
        /*006a*/ 	.short	(.L_21 - .L_20)
.L_20:
        /*006c*/ 	.word	0x00000000
        /*0070*/ 	.short	0x0000
        /*0072*/ 	.short	0x0000
        /*0074*/ 	.byte	0x00, 0xf5, 0x21, 0x00


	//----- nvinfo : EIATTR_SPARSE_MMA_MASK
	.align		4
.L_21:
        /*0078*/ 	.byte	0x03, 0x50
        /*007a*/ 	.short	0x0000


	//----- nvinfo : EIATTR_MAXREG_COUNT
	.align		4
        /*007c*/ 	.byte	0x03, 0x1b
        /*007e*/ 	.short	0x00ff


	//----- nvinfo : EIATTR_MERCURY_ISA_VERSION
	.align		4
        /*0080*/ 	.byte	0x03, 0x5f
        /*0082*/ 	.short	0x0101


	//----- nvinfo : EIATTR_VRC_CTA_INIT_COUNT
	.align		4
        /*0084*/ 	.byte	0x02, 0x4a
	.zero		1
	.zero		1


	//----- nvinfo : EIATTR_EXIT_INSTR_OFFSETS
	.align		4
        /*0088*/ 	.byte	0x04, 0x1c
        /*008a*/ 	.short	(.L_23 - .L_22)


	//   ....[0]....
.L_22:
        /*008c*/ 	.word	0x00000060


	//   ....[1]....
        /*0090*/ 	.word	0x000003e0


	//----- nvinfo : EIATTR_CRS_STACK_SIZE
	.align		4
.L_23:
        /*0094*/ 	.byte	0x04, 0x1e
        /*0096*/ 	.short	(.L_25 - .L_24)
.L_24:
        /*0098*/ 	.word	0x00000000


	//----- nvinfo : EIATTR_CBANK_PARAM_SIZE
	.align		4
.L_25:
        /*009c*/ 	.byte	0x03, 0x19
        /*009e*/ 	.short	0x0038


	//----- nvinfo : EIATTR_PARAM_CBANK
	.align		4
        /*00a0*/ 	.byte	0x04, 0x0a
        /*00a2*/ 	.short	(.L_27 - .L_26)
	.align		4
.L_26:
        /*00a4*/ 	.word	index@(.nv.constant0._Z6kernelPdS_S_S_S_S_S_)
        /*00a8*/ 	.short	0x0380
        /*00aa*/ 	.short	0x0038


	//----- nvinfo : EIATTR_SW_WAR
	.align		4
.L_27:
        /*00ac*/ 	.byte	0x04, 0x36
        /*00ae*/ 	.short	(.L_29 - .L_28)
.L_28:
        /*00b0*/ 	.word	0x00000008
.L_29:


//--------------------- .nv.callgraph             --------------------------
	.section	.nv.callgraph,"",@"SHT_CUDA_CALLGRAPH"
	.align	4
	.sectionentsize	8
	.align		4
        /*0000*/ 	.word	0x00000000
	.align		4
        /*0004*/ 	.word	0xffffffff
	.align		4
        /*0008*/ 	.word	0x00000000
	.align		4
        /*000c*/ 	.word	0xfffffffe
	.align		4
        /*0010*/ 	.word	0x00000000
	.align		4
        /*0014*/ 	.word	0xfffffffd
	.align		4
        /*0018*/ 	.word	0x00000000
	.align		4
        /*001c*/ 	.word	0xfffffffc


//--------------------- .text._Z6kernelPdS_S_S_S_S_S_ --------------------------
	.section	.text._Z6kernelPdS_S_S_S_S_S_,"ax",@progbits
	.align	128
        .global         _Z6kernelPdS_S_S_S_S_S_
        .type           _Z6kernelPdS_S_S_S_S_S_,@function
        .size           _Z6kernelPdS_S_S_S_S_S_,(.L_x_2 - _Z6kernelPdS_S_S_S_S_S_)
        .other          _Z6kernelPdS_S_S_S_S_S_,@"STO_CUDA_ENTRY STV_DEFAULT"
_Z6kernelPdS_S_S_S_S_S_:
.text._Z6kernelPdS_S_S_S_S_S_:
[----:B------:R-:W-:Y:S01]  /*0000*/  LDC R1, c[0x0][0x37c] ;  /* 0x0000df00ff017b82 */ /* 0x000fe20000000800 */
[----:B------:R-:W0:Y:S07]  /*0010*/  S2R R11, SR_TID.X ;  /* 0x00000000000b7919 */ /* 0x000e2e0000002100 */
[----:B------:R-:W0:Y:S08]  /*0020*/  S2UR UR4, SR_CTAID.X ;  /* 0x00000000000479c3 */ /* 0x000e300000002500 */
[----:B------:R-:W0:Y:S02]  /*0030*/  LDC R0, c[0x0][0x360] ;  /* 0x0000d800ff007b82 */ /* 0x000e240000000800 */
[----:B0-----:R-:W-:-:S05]  /*0040*/  IMAD R11, R0, UR4, R11 ;  /* 0x00000004000b7c24 */ /* 0x001fca000f8e020b */
[----:B------:R-:W-:-:S13]  /*0050*/  ISETP.GT.AND P0, PT, R11, 0xfff, PT ;  /* 0x00000fff0b00780c */ /* 0x000fda0003f04270 */
[----:B------:R-:W-:Y:S05]  /*0060*/  @P0 EXIT ;  /* 0x000000000000094d */ /* 0x000fea0003800000 */
[----:B------:R-:W0:Y:S01]  /*0070*/  LDC.64 R2, c[0x0][0x398] ;  /* 0x0000e600ff027b82 */ /* 0x000e220000000a00 */
[----:B------:R-:W1:Y:S01]  /*0080*/  LDCU UR4, c[0x0][0x370] ;  /* 0x00006e00ff0477ac */ /* 0x000e620008000800 */
[----:B------:R-:W2:Y:S01]  /*0090*/  LDCU.64 UR6, c[0x0][0x358] ;  /* 0x00006b00ff0677ac */ /* 0x000ea20008000a00 */
[----:B-1----:R-:W-:-:S07]  /*00a0*/  IMAD R0, R0, UR4, RZ ;  /* 0x0000000400007c24 */ /* 0x002fce000f8e02ff */
.L_x_0:
[----:B------:R-:W1:Y:S01]  /*00b0*/  LDC.64 R8, c[0x0][0x388] ;  /* 0x0000e200ff087b82 */ /* 0x000e620000000a00 */
[----:B0-2---:R-:W2:Y:S04]  /*00c0*/  LDG.E.64 R22, desc[UR6][R2.64+0x8] ;  /* 0x0000080602167981 */ /* 0x005ea8000c1e1b00 */
[----:B------:R-:W3:Y:S03]  /*00d0*/  LDG.E.64 R20, desc[UR6][R2.64] ;  /* 0x0000000602147981 */ /* 0x000ee6000c1e1b00 */
[----:B------:R-:W0:Y:S01]  /*00e0*/  LDC.64 R6, c[0x0][0x380] ;  /* 0x0000e000ff067b82 */ /* 0x000e220000000a00 */
[----:B------:R-:W4:Y:S04]  /*00f0*/  LDG.E.64 R16, desc[UR6][R2.64+0x10] ;  /* 0x0000100602107981 */ /* 0x000f28000c1e1b00 */
[----:B------:R-:W5:Y:S03]  /*0100*/  LDG.E.64 R12, desc[UR6][R2.64+0x18] ;  /* 0x00001806020c7981 */ /* 0x000f66000c1e1b00 */
[----:B------:R-:W0:Y:S01]  /*0110*/  LDC.64 R4, c[0x0][0x390] ;  /* 0x0000e400ff047b82 */ /* 0x000e220000000a00 */
[----:B-1----:R-:W-:-:S05]  /*0120*/  IMAD.WIDE R8, R11, 0x8, R8 ;  /* 0x000000080b087825 */ /* 0x002fca00078e0208 */
[----:B------:R-:W2:Y:S01]  /*0130*/  LDG.E.64 R24, desc[UR6][R8.64] ;  /* 0x0000000608187981 */ /* 0x000ea2000c1e1b00 */
[----:B0-----:R-:W-:-:S05]  /*0140*/  IMAD.WIDE R6, R11, 0x8, R6 ;  /* 0x000000080b067825 */ /* 0x001fca00078e0206 */
[----:B------:R-:W3:Y:S01]  /*0150*/  LDG.E.64 R18, desc[UR6][R6.64] ;  /* 0x0000000606127981 */ /* 0x000ee2000c1e1b00 */
[----:B------:R-:W-:-:S05]  /*0160*/  IMAD.WIDE R4, R11, 0x8, R4 ;  /* 0x000000080b047825 */ /* 0x000fca00078e0204 */
[----:B------:R-:W4:Y:S01]  /*0170*/  LDG.E.64 R14, desc[UR6][R4.64] ;  /* 0x00000006040e7981 */ /* 0x000f22000c1e1b00 */
[----:B--2---:R-:W-:Y:S01]  /*0180*/  DMUL R24, R24, R22 ;  /* 0x0000001618187228 */ /* 0x004fe20000000000 */
[----:B------:R-:W0:Y:S07]  /*0190*/  LDC.64 R22, c[0x0][0x3a0] ;  /* 0x0000e800ff167b82 */ /* 0x000e2e0000000a00 */
[----:B---3--:R-:W-:-:S08]  /*01a0*/  DFMA R18, R18, R20, R24 ;  /* 0x000000141212722b */ /* 0x008fd00000000018 */
[----:B----4-:R-:W-:-:S08]  /*01b0*/  DFMA R14, R14, R16, R18 ;  /* 0x000000100e0e722b */ /* 0x010fd00000000012 */
[----:B-----5:R-:W-:Y:S01]  /*01c0*/  DADD R24, R14, R12 ;  /* 0x000000000e187229 */ /* 0x020fe2000000000c */
[----:B0-----:R-:W-:-:S06]  /*01d0*/  IMAD.WIDE R26, R11, 0x8, R22 ;  /* 0x000000080b1a7825 */ /* 0x001fcc00078e0216 */
[----:B------:R0:W-:Y:S04]  /*01e0*/  STG.E.64 desc[UR6][R26.64], R24 ;  /* 0x000000181a007986 */ /* 0x0001e8000c101b06 */
[----:B------:R-:W2:Y:S04]  /*01f0*/  LDG.E.64 R22, desc[UR6][R8.64] ;  /* 0x0000000608167981 */ /* 0x000ea8000c1e1b00 */
[----:B------:R-:W2:Y:S04]  /*0200*/  LDG.E.64 R28, desc[UR6][R2.64+0x28] ;  /* 0x00002806021c7981 */ /* 0x000ea8000c1e1b00 */
[----:B------:R-:W3:Y:S01]  /*0210*/  LDG.E.64 R18, desc[UR6][R6.64] ;  /* 0x0000000606127981 */ /* 0x000ee2000c1e1b00 */
[----:B0-----:R-:W0:Y:S03]  /*0220*/  LDC.64 R24, c[0x0][0x3b0] ;  /* 0x0000ec00ff187b82 */ /* 0x001e260000000a00 */
[----:B------:R-:W3:Y:S04]  /*0230*/  LDG.E.64 R20, desc[UR6][R2.64+0x20] ;  /* 0x0000200602147981 */ /* 0x000ee8000c1e1b00 */
[----:B------:R-:W4:Y:S04]  /*0240*/  LDG.E.64 R14, desc[UR6][R4.64] ;  /* 0x00000006040e7981 */ /* 0x000f28000c1e1b00 */
[----:B------:R-:W4:Y:S04]  /*0250*/  LDG.E.64 R16, desc[UR6][R2.64+0x30] ;  /* 0x0000300602107981 */ /* 0x000f28000c1e1b00 */
[----:B------:R-:W5:Y:S01]  /*0260*/  LDG.E.64 R12, desc[UR6][R2.64+0x38] ;  /* 0x00003806020c7981 */ /* 0x000f62000c1e1b00 */
[----:B--2---:R-:W-:Y:S01]  /*0270*/  DMUL R28, R22, R28 ;  /* 0x0000001c161c7228 */ /* 0x004fe20000000000 */
[----:B------:R-:W1:Y:S07]  /*0280*/  LDC.64 R22, c[0x0][0x3a8] ;  /* 0x0000ea00ff167b82 */ /* 0x000e6e0000000a00 */
[----:B---3--:R-:W-:-:S08]  /*0290*/  DFMA R18, R18, R20, R28 ;  /* 0x000000141212722b */ /* 0x008fd0000000001c */
[----:B----4-:R-:W-:-:S08]  /*02a0*/  DFMA R14, R14, R16, R18 ;  /* 0x000000100e0e722b */ /* 0x010fd00000000012 */
[----:B-----5:R-:W-:Y:S01]  /*02b0*/  DADD R12, R14, R12 ;  /* 0x000000000e0c7229 */ /* 0x020fe2000000000c */
[----:B-1----:R-:W-:-:S06]  /*02c0*/  IMAD.WIDE R22, R11, 0x8, R22 ;  /* 0x000000080b167825 */ /* 0x002fcc00078e0216 */
[----:B------:R1:W-:Y:S04]  /*02d0*/  STG.E.64 desc[UR6][R22.64], R12 ;  /* 0x0000000c16007986 */ /* 0x0003e8000c101b06 */
[----:B------:R-:W2:Y:S04]  /*02e0*/  LDG.E.64 R8, desc[UR6][R8.64] ;  /* 0x0000000608087981 */ /* 0x000ea8000c1e1b00 */
[----:B------:R-:W2:Y:S04]  /*02f0*/  LDG.E.64 R16, desc[UR6][R2.64+0x48] ;  /* 0x0000480602107981 */ /* 0x000ea8000c1e1b00 */
[----:B------:R-:W3:Y:S04]  /*0300*/  LDG.E.64 R6, desc[UR6][R6.64] ;  /* 0x0000000606067981 */ /* 0x000ee8000c1e1b00 */
[----:B------:R-:W3:Y:S04]  /*0310*/  LDG.E.64 R14, desc[UR6][R2.64+0x40] ;  /* 0x00004006020e7981 */ /* 0x000ee8000c1e1b00 */
[----:B------:R-:W4:Y:S04]  /*0320*/  LDG.E.64 R4, desc[UR6][R4.64] ;  /* 0x0000000604047981 */ /* 0x000f28000c1e1b00 */
[----:B------:R-:W4:Y:S04]  /*0330*/  LDG.E.64 R18, desc[UR6][R2.64+0x50] ;  /* 0x0000500602127981 */ /* 0x000f28000c1e1b00 */
[----:B------:R-:W5:Y:S01]  /*0340*/  LDG.E.64 R20, desc[UR6][R2.64+0x58] ;  /* 0x0000580602147981 */ /* 0x000f62000c1e1b00 */
[----:B--2---:R-:W-:-:S08]  /*0350*/  DMUL R16, R8, R16 ;  /* 0x0000001008107228 */ /* 0x004fd00000000000 */
[----:B---3--:R-:W-:-:S08]  /*0360*/  DFMA R14, R6, R14, R16 ;  /* 0x0000000e060e722b */ /* 0x008fd00000000010 */
[----:B----4-:R-:W-:Y:S01]  /*0370*/  DFMA R14, R4, R18, R14 ;  /* 0x00000012040e722b */ /* 0x010fe2000000000e */
[----:B0-----:R-:W-:-:S07]  /*0380*/  IMAD.WIDE R8, R11, 0x8, R24 ;  /* 0x000000080b087825 */ /* 0x001fce00078e0218 */
[----:B-----5:R-:W-:Y:S01]  /*0390*/  DADD R14, R14, R20 ;  /* 0x000000000e0e7229 */ /* 0x020fe20000000014 */
[----:B------:R-:W-:-:S06]  /*03a0*/  IADD3 R11, PT, PT, R0, R11, RZ ;  /* 0x0000000b000b7210 */ /* 0x000fcc0007ffe0ff */
[----:B------:R1:W-:Y:S01]  /*03b0*/  STG.E.64 desc[UR6][R8.64], R14 ;  /* 0x0000000e08007986 */ /* 0x0003e2000c101b06 */
[----:B------:R-:W-:-:S13]  /*03c0*/  ISETP.GE.AND P0, PT, R11, 0x1000, PT ;  /* 0x000010000b00780c */ /* 0x000fda0003f06270 */
[----:B-1----:R-:W-:Y:S05]  /*03d0*/  @!P0 BRA `(.L_x_0) ;  /* 0xfffffffc00348947 */ /* 0x002fea000383ffff */
[----:B------:R-:W-:Y:S05]  /*03e0*/  EXIT ;  /* 0x000000000000794d */ /* 0x000fea0003800000 */
.L_x_1:
[----:B------:R-:W-:-:S00]  /*03f0*/  BRA `(.L_x_1) ;  /* 0xfffffffc00fc7947 */ /* 0x000fc0000383ffff */
[----:B------:R-:W-:-:S00]  /*0400*/  NOP ;  /* 0x0000000000007918 */ /* 0x000fc00000000000 */
[----:B------:R-:W-:-:S00]  /*0410*/  NOP ;  /* 0x0000000000007918 */ /* 0x000fc00000000000 */
[----:B------:R-:W-:-:S00]  /*0420*/  NOP ;  /* 0x0000000000007918 */ /* 0x000fc00000000000 */
[----:B------:R-:W-:-:S00]  /*0430*/  NOP ;  /* 0x0000000000007918 */ /* 0x000fc00000000000 */
[----:B------:R-:W-:-:S00]  /*0440*/  NOP ;  /* 0x0000000000007918 */ /* 0x000fc00000000000 */
[----:B------:R-:W-:-:S00]  /*0450*/  NOP ;  /* 0x0000000000007918 */ /* 0x000fc00000000000 */
[----:B------:R-:W-:-:S00]  /*0460*/  NOP ;  /* 0x0000000000007918 */ /* 0x000fc00000000000 */
[----:B------:R-:W-:-:S00]  /*0470*/  NOP ;  /* 0x0000000000007918 */ /* 0x000fc00000000000 */
.L_x_2:


//--------------------- .nv.shared.reserved.0     --------------------------
	.section	.nv.shared.reserved.0,"aw",@nobits
	.weak		__nv_reservedSMEM_offset_0_alias
	.size		__nv_reservedSMEM_offset_0_alias, 0, 64
	.other		__nv_reservedSMEM_offset_0_alias,@"STO_CUDA_RESERVED_SHARED STV_DEFAULT"
__nv_reservedSMEM_offset_0_alias:
	.zero		0
	.zero		64


//--------------------- .nv.constant0._Z6kernelPdS_S_S_S_S_S_ --------------------------
	.section	.nv.constant0._Z6kernelPdS_S_S_S_S_S_,"a",@progbits
	.sectionflags	@""
	.align	4
.nv.constant0._Z6kernelPdS_S_S_S_S_S_:
	.zero		952


//--------------------- SYMBOLS --------------------------

	.type		.nv.reservedSmem.offset0,@object
	.size		.nv.reservedSmem.offset0,0x4
